//
// Generated by NVIDIA NVVM Compiler
//
// Compiler Build ID: CL-36424714
// Cuda compilation tools, release 13.0, V13.0.88
// Based on NVVM 20.0.0
//

.version 9.0
.target sm_100
.address_size 64

	// .globl	_Z15matrixBasicCUDAPiS_S_iii
// _ZZ19matrixTiledMultiplyPiS_S_iiiE5aTile has been demoted
// _ZZ19matrixTiledMultiplyPiS_S_iiiE5bTile has been demoted

.visible .entry _Z15matrixBasicCUDAPiS_S_iii(
	.param .u64 .ptr .align 1 _Z15matrixBasicCUDAPiS_S_iii_param_0,
	.param .u64 .ptr .align 1 _Z15matrixBasicCUDAPiS_S_iii_param_1,
	.param .u64 .ptr .align 1 _Z15matrixBasicCUDAPiS_S_iii_param_2,
	.param .u32 _Z15matrixBasicCUDAPiS_S_iii_param_3,
	.param .u32 _Z15matrixBasicCUDAPiS_S_iii_param_4,
	.param .u32 _Z15matrixBasicCUDAPiS_S_iii_param_5
)
{
	.reg .pred 	%p<13>;
	.reg .b32 	%r<107>;
	.reg .b64 	%rd<53>;

	ld.param.u64 	%rd7, [_Z15matrixBasicCUDAPiS_S_iii_param_0];
	ld.param.u64 	%rd8, [_Z15matrixBasicCUDAPiS_S_iii_param_1];
	ld.param.u64 	%rd6, [_Z15matrixBasicCUDAPiS_S_iii_param_2];
	ld.param.u32 	%r32, [_Z15matrixBasicCUDAPiS_S_iii_param_3];
	ld.param.u32 	%r30, [_Z15matrixBasicCUDAPiS_S_iii_param_4];
	ld.param.u32 	%r31, [_Z15matrixBasicCUDAPiS_S_iii_param_5];
	cvta.to.global.u64 	%rd1, %rd8;
	cvta.to.global.u64 	%rd2, %rd7;
	mov.u32 	%r33, %ctaid.y;
	mov.u32 	%r34, %ntid.y;
	mov.u32 	%r35, %tid.y;
	mad.lo.s32 	%r1, %r33, %r34, %r35;
	mov.u32 	%r36, %ctaid.x;
	mov.u32 	%r37, %ntid.x;
	mov.u32 	%r38, %tid.x;
	mad.lo.s32 	%r2, %r36, %r37, %r38;
	setp.ge.s32 	%p1, %r1, %r32;
	setp.ge.s32 	%p2, %r2, %r31;
	or.pred  	%p3, %p1, %p2;
	@%p3 bra 	$L__BB0_14;
	setp.lt.s32 	%p4, %r30, 1;
	mov.b32 	%r106, 0;
	@%p4 bra 	$L__BB0_13;
	mul.lo.s32 	%r3, %r30, %r1;
	and.b32  	%r4, %r30, 7;
	setp.lt.u32 	%p5, %r30, 8;
	mov.b32 	%r101, 0;
	mov.u32 	%r106, %r101;
	@%p5 bra 	$L__BB0_5;
	and.b32  	%r101, %r30, 2147483640;
	neg.s32 	%r95, %r101;
	shl.b32 	%r7, %r31, 3;
	mul.wide.u32 	%rd9, %r3, 4;
	add.s64 	%rd10, %rd9, %rd2;
	add.s64 	%rd52, %rd10, 16;
	mov.b32 	%r106, 0;
	mul.wide.s32 	%rd13, %r31, 4;
	mov.u32 	%r94, %r2;
$L__BB0_4:
	.pragma "nounroll";
	ld.global.u32 	%r43, [%rd52+-16];
	mul.wide.s32 	%rd11, %r94, 4;
	add.s64 	%rd12, %rd1, %rd11;
	ld.global.u32 	%r44, [%rd12];
	mad.lo.s32 	%r45, %r44, %r43, %r106;
	ld.global.u32 	%r46, [%rd52+-12];
	add.s64 	%rd14, %rd12, %rd13;
	ld.global.u32 	%r47, [%rd14];
	mad.lo.s32 	%r48, %r47, %r46, %r45;
	ld.global.u32 	%r49, [%rd52+-8];
	add.s64 	%rd15, %rd14, %rd13;
	ld.global.u32 	%r50, [%rd15];
	mad.lo.s32 	%r51, %r50, %r49, %r48;
	ld.global.u32 	%r52, [%rd52+-4];
	add.s64 	%rd16, %rd15, %rd13;
	ld.global.u32 	%r53, [%rd16];
	mad.lo.s32 	%r54, %r53, %r52, %r51;
	ld.global.u32 	%r55, [%rd52];
	add.s64 	%rd17, %rd16, %rd13;
	ld.global.u32 	%r56, [%rd17];
	mad.lo.s32 	%r57, %r56, %r55, %r54;
	ld.global.u32 	%r58, [%rd52+4];
	add.s64 	%rd18, %rd17, %rd13;
	ld.global.u32 	%r59, [%rd18];
	mad.lo.s32 	%r60, %r59, %r58, %r57;
	ld.global.u32 	%r61, [%rd52+8];
	add.s64 	%rd19, %rd18, %rd13;
	ld.global.u32 	%r62, [%rd19];
	mad.lo.s32 	%r63, %r62, %r61, %r60;
	ld.global.u32 	%r64, [%rd52+12];
	add.s64 	%rd20, %rd19, %rd13;
	ld.global.u32 	%r65, [%rd20];
	mad.lo.s32 	%r106, %r65, %r64, %r63;
	add.s32 	%r95, %r95, 8;
	add.s32 	%r94, %r94, %r7;
	add.s64 	%rd52, %rd52, 32;
	setp.ne.s32 	%p6, %r95, 0;
	@%p6 bra 	$L__BB0_4;
$L__BB0_5:
	setp.eq.s32 	%p7, %r4, 0;
	@%p7 bra 	$L__BB0_13;
	and.b32  	%r17, %r30, 3;
	setp.lt.u32 	%p8, %r4, 4;
	@%p8 bra 	$L__BB0_8;
	add.s32 	%r67, %r101, %r3;
	mul.wide.u32 	%rd21, %r67, 4;
	add.s64 	%rd22, %rd2, %rd21;
	ld.global.u32 	%r68, [%rd22];
	mad.lo.s32 	%r69, %r101, %r31, %r2;
	mul.wide.s32 	%rd23, %r69, 4;
	add.s64 	%rd24, %rd1, %rd23;
	ld.global.u32 	%r70, [%rd24];
	mad.lo.s32 	%r71, %r70, %r68, %r106;
	cvt.u64.u32 	%rd25, %r3;
	cvt.u64.u32 	%rd26, %r101;
	add.s64 	%rd27, %rd26, %rd25;
	shl.b64 	%rd28, %rd27, 2;
	add.s64 	%rd29, %rd2, %rd28;
	ld.global.u32 	%r72, [%rd29+4];
	mul.wide.s32 	%rd30, %r31, 4;
	add.s64 	%rd31, %rd24, %rd30;
	ld.global.u32 	%r73, [%rd31];
	mad.lo.s32 	%r74, %r73, %r72, %r71;
	ld.global.u32 	%r75, [%rd29+8];
	add.s64 	%rd32, %rd31, %rd30;
	ld.global.u32 	%r76, [%rd32];
	mad.lo.s32 	%r77, %r76, %r75, %r74;
	ld.global.u32 	%r78, [%rd29+12];
	add.s64 	%rd33, %rd32, %rd30;
	ld.global.u32 	%r79, [%rd33];
	mad.lo.s32 	%r106, %r79, %r78, %r77;
	add.s32 	%r101, %r101, 4;
$L__BB0_8:
	setp.eq.s32 	%p9, %r17, 0;
	@%p9 bra 	$L__BB0_13;
	setp.eq.s32 	%p10, %r17, 1;
	@%p10 bra 	$L__BB0_11;
	add.s32 	%r81, %r101, %r3;
	mul.wide.u32 	%rd34, %r81, 4;
	add.s64 	%rd35, %rd2, %rd34;
	ld.global.u32 	%r82, [%rd35];
	mad.lo.s32 	%r83, %r101, %r31, %r2;
	mul.wide.s32 	%rd36, %r83, 4;
	add.s64 	%rd37, %rd1, %rd36;
	ld.global.u32 	%r84, [%rd37];
	mad.lo.s32 	%r85, %r84, %r82, %r106;
	cvt.u64.u32 	%rd38, %r3;
	cvt.u64.u32 	%rd39, %r101;
	add.s64 	%rd40, %rd39, %rd38;
	shl.b64 	%rd41, %rd40, 2;
	add.s64 	%rd42, %rd2, %rd41;
	ld.global.u32 	%r86, [%rd42+4];
	mul.wide.s32 	%rd43, %r31, 4;
	add.s64 	%rd44, %rd37, %rd43;
	ld.global.u32 	%r87, [%rd44];
	mad.lo.s32 	%r106, %r87, %r86, %r85;
	add.s32 	%r101, %r101, 2;
$L__BB0_11:
	and.b32  	%r88, %r30, 1;
	setp.eq.b32 	%p11, %r88, 1;
	not.pred 	%p12, %p11;
	@%p12 bra 	$L__BB0_13;
	add.s32 	%r89, %r101, %r3;
	mul.wide.u32 	%rd45, %r89, 4;
	add.s64 	%rd46, %rd2, %rd45;
	ld.global.u32 	%r90, [%rd46];
	mad.lo.s32 	%r91, %r101, %r31, %r2;
	mul.wide.s32 	%rd47, %r91, 4;
	add.s64 	%rd48, %rd1, %rd47;
	ld.global.u32 	%r92, [%rd48];
	mad.lo.s32 	%r106, %r92, %r90, %r106;
$L__BB0_13:
	mad.lo.s32 	%r93, %r31, %r1, %r2;
	cvta.to.global.u64 	%rd49, %rd6;
	mul.wide.s32 	%rd50, %r93, 4;
	add.s64 	%rd51, %rd49, %rd50;
	st.global.u32 	[%rd51], %r106;
$L__BB0_14:
	ret;

}
	// .globl	_Z19matrixTiledMultiplyPiS_S_iii
.visible .entry _Z19matrixTiledMultiplyPiS_S_iii(
	.param .u64 .ptr .align 1 _Z19matrixTiledMultiplyPiS_S_iii_param_0,
	.param .u64 .ptr .align 1 _Z19matrixTiledMultiplyPiS_S_iii_param_1,
	.param .u64 .ptr .align 1 _Z19matrixTiledMultiplyPiS_S_iii_param_2,
	.param .u32 _Z19matrixTiledMultiplyPiS_S_iii_param_3,
	.param .u32 _Z19matrixTiledMultiplyPiS_S_iii_param_4,
	.param .u32 _Z19matrixTiledMultiplyPiS_S_iii_param_5
)
{
	.reg .pred 	%p<12>;
	.reg .b32 	%r<155>;
	.reg .b64 	%rd<13>;
	// demoted variable
	.shared .align 4 .b8 _ZZ19matrixTiledMultiplyPiS_S_iiiE5aTile[4096];
	// demoted variable
	.shared .align 4 .b8 _ZZ19matrixTiledMultiplyPiS_S_iiiE5bTile[4096];
	ld.param.u64 	%rd3, [_Z19matrixTiledMultiplyPiS_S_iii_param_0];
	ld.param.u64 	%rd4, [_Z19matrixTiledMultiplyPiS_S_iii_param_1];
	ld.param.u64 	%rd5, [_Z19matrixTiledMultiplyPiS_S_iii_param_2];
	ld.param.u32 	%r30, [_Z19matrixTiledMultiplyPiS_S_iii_param_3];
	ld.param.u32 	%r31, [_Z19matrixTiledMultiplyPiS_S_iii_param_4];
	ld.param.u32 	%r32, [_Z19matrixTiledMultiplyPiS_S_iii_param_5];
	mov.u32 	%r146, %tid.x;
	mov.u32 	%r148, %tid.y;
	mov.u32 	%r34, %ctaid.y;
	mov.u32 	%r35, %ntid.y;
	mad.lo.s32 	%r3, %r34, %r35, %r148;
	mov.u32 	%r36, %ctaid.x;
	mov.u32 	%r37, %ntid.x;
	mad.lo.s32 	%r4, %r36, %r37, %r146;
	setp.lt.s32 	%p1, %r31, -30;
	mov.b32 	%r154, 0;
	@%p1 bra 	$L__BB1_7;
	add.s32 	%r39, %r31, -1;
	shr.s32 	%r40, %r39, 31;
	shr.u32 	%r41, %r40, 27;
	add.s32 	%r42, %r39, %r41;
	shr.s32 	%r43, %r42, 5;
	neg.s32 	%r150, %r43;
	shl.b32 	%r44, %r148, 7;
	mov.u32 	%r45, _ZZ19matrixTiledMultiplyPiS_S_iiiE5aTile;
	add.s32 	%r5, %r45, %r44;
	shl.b32 	%r46, %r146, 2;
	add.s32 	%r6, %r5, %r46;
	mov.u32 	%r47, _ZZ19matrixTiledMultiplyPiS_S_iiiE5bTile;
	add.s32 	%r8, %r47, %r46;
	add.s32 	%r7, %r8, %r44;
	mad.lo.s32 	%r149, %r148, %r32, %r4;
	shl.b32 	%r11, %r32, 5;
	mad.lo.s32 	%r147, %r31, %r3, %r146;
	cvta.to.global.u64 	%rd1, %rd3;
	cvta.to.global.u64 	%rd2, %rd4;
	mov.b32 	%r154, 0;
$L__BB1_2:
	setp.ge.s32 	%p2, %r3, %r30;
	setp.ge.s32 	%p3, %r146, %r31;
	mov.b32 	%r152, 0;
	or.pred  	%p4, %p2, %p3;
	@%p4 bra 	$L__BB1_4;
	mul.wide.s32 	%rd6, %r147, 4;
	add.s64 	%rd7, %rd1, %rd6;
	ld.global.u32 	%r152, [%rd7];
$L__BB1_4:
	setp.ge.s32 	%p5, %r4, %r32;
	st.shared.u32 	[%r6], %r152;
	setp.ge.s32 	%p6, %r148, %r31;
	mov.b32 	%r153, 0;
	or.pred  	%p7, %p5, %p6;
	@%p7 bra 	$L__BB1_6;
	mul.wide.s32 	%rd8, %r149, 4;
	add.s64 	%rd9, %rd2, %rd8;
	ld.global.u32 	%r153, [%rd9];
$L__BB1_6:
	st.shared.u32 	[%r7], %r153;
	bar.sync 	0;
	ld.shared.u32 	%r50, [%r5];
	ld.shared.u32 	%r51, [%r8];
	mad.lo.s32 	%r52, %r51, %r50, %r154;
	ld.shared.u32 	%r53, [%r5+4];
	ld.shared.u32 	%r54, [%r8+128];
	mad.lo.s32 	%r55, %r54, %r53, %r52;
	ld.shared.u32 	%r56, [%r5+8];
	ld.shared.u32 	%r57, [%r8+256];
	mad.lo.s32 	%r58, %r57, %r56, %r55;
	ld.shared.u32 	%r59, [%r5+12];
	ld.shared.u32 	%r60, [%r8+384];
	mad.lo.s32 	%r61, %r60, %r59, %r58;
	ld.shared.u32 	%r62, [%r5+16];
	ld.shared.u32 	%r63, [%r8+512];
	mad.lo.s32 	%r64, %r63, %r62, %r61;
	ld.shared.u32 	%r65, [%r5+20];
	ld.shared.u32 	%r66, [%r8+640];
	mad.lo.s32 	%r67, %r66, %r65, %r64;
	ld.shared.u32 	%r68, [%r5+24];
	ld.shared.u32 	%r69, [%r8+768];
	mad.lo.s32 	%r70, %r69, %r68, %r67;
	ld.shared.u32 	%r71, [%r5+28];
	ld.shared.u32 	%r72, [%r8+896];
	mad.lo.s32 	%r73, %r72, %r71, %r70;
	ld.shared.u32 	%r74, [%r5+32];
	ld.shared.u32 	%r75, [%r8+1024];
	mad.lo.s32 	%r76, %r75, %r74, %r73;
	ld.shared.u32 	%r77, [%r5+36];
	ld.shared.u32 	%r78, [%r8+1152];
	mad.lo.s32 	%r79, %r78, %r77, %r76;
	ld.shared.u32 	%r80, [%r5+40];
	ld.shared.u32 	%r81, [%r8+1280];
	mad.lo.s32 	%r82, %r81, %r80, %r79;
	ld.shared.u32 	%r83, [%r5+44];
	ld.shared.u32 	%r84, [%r8+1408];
	mad.lo.s32 	%r85, %r84, %r83, %r82;
	ld.shared.u32 	%r86, [%r5+48];
	ld.shared.u32 	%r87, [%r8+1536];
	mad.lo.s32 	%r88, %r87, %r86, %r85;
	ld.shared.u32 	%r89, [%r5+52];
	ld.shared.u32 	%r90, [%r8+1664];
	mad.lo.s32 	%r91, %r90, %r89, %r88;
	ld.shared.u32 	%r92, [%r5+56];
	ld.shared.u32 	%r93, [%r8+1792];
	mad.lo.s32 	%r94, %r93, %r92, %r91;
	ld.shared.u32 	%r95, [%r5+60];
	ld.shared.u32 	%r96, [%r8+1920];
	mad.lo.s32 	%r97, %r96, %r95, %r94;
	ld.shared.u32 	%r98, [%r5+64];
	ld.shared.u32 	%r99, [%r8+2048];
	mad.lo.s32 	%r100, %r99, %r98, %r97;
	ld.shared.u32 	%r101, [%r5+68];
	ld.shared.u32 	%r102, [%r8+2176];
	mad.lo.s32 	%r103, %r102, %r101, %r100;
	ld.shared.u32 	%r104, [%r5+72];
	ld.shared.u32 	%r105, [%r8+2304];
	mad.lo.s32 	%r106, %r105, %r104, %r103;
	ld.shared.u32 	%r107, [%r5+76];
	ld.shared.u32 	%r108, [%r8+2432];
	mad.lo.s32 	%r109, %r108, %r107, %r106;
	ld.shared.u32 	%r110, [%r5+80];
	ld.shared.u32 	%r111, [%r8+2560];
	mad.lo.s32 	%r112, %r111, %r110, %r109;
	ld.shared.u32 	%r113, [%r5+84];
	ld.shared.u32 	%r114, [%r8+2688];
	mad.lo.s32 	%r115, %r114, %r113, %r112;
	ld.shared.u32 	%r116, [%r5+88];
	ld.shared.u32 	%r117, [%r8+2816];
	mad.lo.s32 	%r118, %r117, %r116, %r115;
	ld.shared.u32 	%r119, [%r5+92];
	ld.shared.u32 	%r120, [%r8+2944];
	mad.lo.s32 	%r121, %r120, %r119, %r118;
	ld.shared.u32 	%r122, [%r5+96];
	ld.shared.u32 	%r123, [%r8+3072];
	mad.lo.s32 	%r124, %r123, %r122, %r121;
	ld.shared.u32 	%r125, [%r5+100];
	ld.shared.u32 	%r126, [%r8+3200];
	mad.lo.s32 	%r127, %r126, %r125, %r124;
	ld.shared.u32 	%r128, [%r5+104];
	ld.shared.u32 	%r129, [%r8+3328];
	mad.lo.s32 	%r130, %r129, %r128, %r127;
	ld.shared.u32 	%r131, [%r5+108];
	ld.shared.u32 	%r132, [%r8+3456];
	mad.lo.s32 	%r133, %r132, %r131, %r130;
	ld.shared.u32 	%r134, [%r5+112];
	ld.shared.u32 	%r135, [%r8+3584];
	mad.lo.s32 	%r136, %r135, %r134, %r133;
	ld.shared.u32 	%r137, [%r5+116];
	ld.shared.u32 	%r138, [%r8+3712];
	mad.lo.s32 	%r139, %r138, %r137, %r136;
	ld.shared.u32 	%r140, [%r5+120];
	ld.shared.u32 	%r141, [%r8+3840];
	mad.lo.s32 	%r142, %r141, %r140, %r139;
	ld.shared.u32 	%r143, [%r5+124];
	ld.shared.u32 	%r144, [%r8+3968];
	mad.lo.s32 	%r154, %r144, %r143, %r142;
	bar.sync 	0;
	add.s32 	%r150, %r150, 1;
	add.s32 	%r149, %r149, %r11;
	add.s32 	%r148, %r148, 32;
	add.s32 	%r147, %r147, 32;
	add.s32 	%r146, %r146, 32;
	setp.ne.s32 	%p8, %r150, 1;
	@%p8 bra 	$L__BB1_2;
$L__BB1_7:
	setp.ge.s32 	%p9, %r3, %r30;
	setp.ge.s32 	%p10, %r4, %r32;
	or.pred  	%p11, %p9, %p10;
	@%p11 bra 	$L__BB1_9;
	mad.lo.s32 	%r145, %r32, %r3, %r4;
	cvta.to.global.u64 	%rd10, %rd5;
	mul.wide.s32 	%rd11, %r145, 4;
	add.s64 	%rd12, %rd10, %rd11;
	st.global.u32 	[%rd12], %r154;
$L__BB1_9:
	ret;

}


// ===== COMPILED SASS (sm_100) =====

	.target	sm_100

	.elftype	@"ET_EXEC"


//--------------------- .note.nv.tkinfo           --------------------------
	.section	.note.nv.tkinfo,"",@"SHT_NOTE"
	.sectionflags	@"SHF_NOTE_NV_TKINFO"
	.tkinfo
        /*0018*/ 	.word	0x00000002
        /*0030*/ 	.string	""
        /*0030*/ 	.string	"ptxas"
        /*0030*/ 	.string	"Cuda compilation tools, release 13.0, V13.0.88"
        /*0030*/ 	.string	"Build cuda_13.0.r13.0/compiler.36424714_0"
        /*0030*/ 	.string	"-arch sm_100 -m 64 "



//--------------------- .note.nv.cuinfo           --------------------------
	.section	.note.nv.cuinfo,"",@"SHT_NOTE"
	.sectionflags	@"SHF_NOTE_NV_CUINFO"
        /*0018*/ 	.short	0x0002
        /*001a*/ 	.short	0x0064
        /*001c*/ 	.short	0x0082
	.zero		2


//--------------------- .nv.info                  --------------------------
	.section	.nv.info,"",@"SHT_CUDA_INFO"
	.align	4


	//----- nvinfo : EIATTR_REGCOUNT
	.align		4
        /*0000*/ 	.byte	0x04, 0x2f
        /*0002*/ 	.short	(.L_1 - .L_0)
	.align		4
.L_0:
        /*0004*/ 	.word	index@(_Z15matrixBasicCUDAPiS_S_iii)
        /*0008*/ 	.word	0x00000020


	//----- nvinfo : EIATTR_FRAME_SIZE
	.align		4
.L_1:
        /*000c*/ 	.byte	0x04, 0x11
        /*000e*/ 	.short	(.L_3 - .L_2)
	.align		4
.L_2:
        /*0010*/ 	.word	index@(_Z15matrixBasicCUDAPiS_S_iii)
        /*0014*/ 	.word	0x00000000


	//----- nvinfo : EIATTR_REGCOUNT
	.align		4
.L_3:
        /*0018*/ 	.byte	0x04, 0x2f
        /*001a*/ 	.short	(.L_5 - .L_4)
	.align		4
.L_4:
        /*001c*/ 	.word	index@(_Z19matrixTiledMultiplyPiS_S_iii)
        /*0020*/ 	.word	0x00000020


	//----- nvinfo : EIATTR_FRAME_SIZE
	.align		4
.L_5:
        /*0024*/ 	.byte	0x04, 0x11
        /*0026*/ 	.short	(.L_7 - .L_6)
	.align		4
.L_6:
        /*0028*/ 	.word	index@(_Z19matrixTiledMultiplyPiS_S_iii)
        /*002c*/ 	.word	0x00000000


	//----- nvinfo : EIATTR_MIN_STACK_SIZE
	.align		4
.L_7:
        /*0030*/ 	.byte	0x04, 0x12
        /*0032*/ 	.short	(.L_9 - .L_8)
	.align		4
.L_8:
        /*0034*/ 	.word	index@(_Z19matrixTiledMultiplyPiS_S_iii)
        /*0038*/ 	.word	0x00000000


	//----- nvinfo : EIATTR_MIN_STACK_SIZE
	.align		4
.L_9:
        /*003c*/ 	.byte	0x04, 0x12
        /*003e*/ 	.short	(.L_11 - .L_10)
	.align		4
.L_10:
        /*0040*/ 	.word	index@(_Z15matrixBasicCUDAPiS_S_iii)
        /*0044*/ 	.word	0x00000000
.L_11:


//--------------------- .nv.compat                --------------------------
	.section	.nv.compat,"",@"SHT_CUDA_COMPAT_INFO"
	.align	4
        /*0000*/ 	.byte	0x02, 0x09, 0x00, 0x00, 0x02, 0x02, 0x01, 0x00, 0x02, 0x05, 0x05, 0x00, 0x03, 0x07, 0x01, 0x01
        /*0010*/ 	.byte	0x02, 0x03, 0x00, 0x00, 0x02, 0x06, 0x01, 0x00, 0x04, 0x0b, 0x08, 0x00, 0x09, 0x00, 0x00, 0x00
        /*0020*/ 	.byte	0x00, 0x00, 0x00, 0x00


//--------------------- .nv.info._Z19matrixTiledMultiplyPiS_S_iii --------------------------
	.section	.nv.info._Z19matrixTiledMultiplyPiS_S_iii,"",@"SHT_CUDA_INFO"
	.sectionflags	@""
	.align	4


	//----- nvinfo : EIATTR_CUDA_API_VERSION
	.align		4
        /*0000*/ 	.byte	0x04, 0x37
        /*0002*/ 	.short	(.L_13 - .L_12)
.L_12:
        /*0004*/ 	.word	0x00000082


	//----- nvinfo : EIATTR_KPARAM_INFO
	.align		4
.L_13:
        /*0008*/ 	.byte	0x04, 0x17
        /*000a*/ 	.short	(.L_15 - .L_14)
.L_14:
        /*000c*/ 	.word	0x00000000
        /*0010*/ 	.short	0x0005
        /*0012*/ 	.short	0x0020
        /*0014*/ 	.byte	0x00, 0xf0, 0x11, 0x00


	//----- nvinfo : EIATTR_KPARAM_INFO
	.align		4
.L_15:
        /*0018*/ 	.byte	0x04, 0x17
        /*001a*/ 	.short	(.L_17 - .L_16)
.L_16:
        /*001c*/ 	.word	0x00000000
        /*0020*/ 	.short	0x0004
        /*0022*/ 	.short	0x001c
        /*0024*/ 	.byte	0x00, 0xf0, 0x11, 0x00


	//----- nvinfo : EIATTR_KPARAM_INFO
	.align		4
.L_17:
        /*0028*/ 	.byte	0x04, 0x17
        /*002a*/ 	.short	(.L_19 - .L_18)
.L_18:
        /*002c*/ 	.word	0x00000000
        /*0030*/ 	.short	0x0003
        /*0032*/ 	.short	0x0018
        /*0034*/ 	.byte	0x00, 0xf0, 0x11, 0x00


	//----- nvinfo : EIATTR_KPARAM_INFO
	.align		4
.L_19:
        /*0038*/ 	.byte	0x04, 0x17
        /*003a*/ 	.short	(.L_21 - .L_20)
.L_20:
        /*003c*/ 	.word	0x00000000
        /*0040*/ 	.short	0x0002
        /*0042*/ 	.short	0x0010
        /*0044*/ 	.byte	0x00, 0xf5, 0x21, 0x00


	//----- nvinfo : EIATTR_KPARAM_INFO
	.align		4
.L_21:
        /*0048*/ 	.byte	0x04, 0x17
        /*004a*/ 	.short	(.L_23 - .L_22)
.L_22:
        /*004c*/ 	.word	0x00000000
        /*0050*/ 	.short	0x0001
        /*0052*/ 	.short	0x0008
        /*0054*/ 	.byte	0x00, 0xf5, 0x21, 0x00


	//----- nvinfo : EIATTR_KPARAM_INFO
	.align		4
.L_23:
        /*0058*/ 	.byte	0x04, 0x17
        /*005a*/ 	.short	(.L_25 - .L_24)
.L_24:
        /*005c*/ 	.word	0x00000000
        /*0060*/ 	.short	0x0000
        /*0062*/ 	.short	0x0000
        /*0064*/ 	.byte	0x00, 0xf5, 0x21, 0x00


	//----- nvinfo : EIATTR_SPARSE_MMA_MASK
	.align		4
.L_25:
        /*0068*/ 	.byte	0x03, 0x50
        /*006a*/ 	.short	0x0000


	//----- nvinfo : EIATTR_MAXREG_COUNT
	.align		4
        /*006c*/ 	.byte	0x03, 0x1b
        /*006e*/ 	.short	0x00ff


	//----- nvinfo : EIATTR_NUM_BARRIERS
	.align		4
        /*0070*/ 	.byte	0x02, 0x4c
        /*0072*/ 	.byte	0x01
	.zero		1


	//----- nvinfo : EIATTR_MERCURY_ISA_VERSION
	.align		4
        /*0074*/ 	.byte	0x03, 0x5f
        /*0076*/ 	.short	0x0101


	//----- nvinfo : EIATTR_VRC_CTA_INIT_COUNT
	.align		4
        /*0078*/ 	.byte	0x02, 0x4a
	.zero		1
	.zero		1


	//----- nvinfo : EIATTR_EXIT_INSTR_OFFSETS
	.align		4
        /*007c*/ 	.byte	0x04, 0x1c
        /*007e*/ 	.short	(.L_27 - .L_26)


	//   ....[0]....
.L_26:
        /*0080*/ 	.word	0x00000850


	//   ....[1]....
        /*0084*/ 	.word	0x000008a0


	//----- nvinfo : EIATTR_CBANK_PARAM_SIZE
	.align		4
.L_27:
        /*0088*/ 	.byte	0x03, 0x19
        /*008a*/ 	.short	0x0024


	//----- nvinfo : EIATTR_PARAM_CBANK
	.align		4
        /*008c*/ 	.byte	0x04, 0x0a
        /*008e*/ 	.short	(.L_29 - .L_28)
	.align		4
.L_28:
        /*0090*/ 	.word	index@(.nv.constant0._Z19matrixTiledMultiplyPiS_S_iii)
        /*0094*/ 	.short	0x0380
        /*0096*/ 	.short	0x0024


	//----- nvinfo : EIATTR_SW_WAR
	.align		4
.L_29:
        /*0098*/ 	.byte	0x04, 0x36
        /*009a*/ 	.short	(.L_31 - .L_30)
.L_30:
        /*009c*/ 	.word	0x00000008
.L_31:


//--------------------- .nv.info._Z15matrixBasicCUDAPiS_S_iii --------------------------
	.section	.nv.info._Z15matrixBasicCUDAPiS_S_iii,"",@"SHT_CUDA_INFO"
	.sectionflags	@""
	.align	4


	//----- nvinfo : EIATTR_CUDA_API_VERSION
	.align		4
        /*0000*/ 	.byte	0x04, 0x37
        /*0002*/ 	.short	(.L_33 - .L_32)
.L_32:
        /*0004*/ 	.word	0x00000082


	//----- nvinfo : EIATTR_KPARAM_INFO
	.align		4
.L_33:
        /*0008*/ 	.byte	0x04, 0x17
        /*000a*/ 	.short	(.L_35 - .L_34)
.L_34:
        /*000c*/ 	.word	0x00000000
        /*0010*/ 	.short	0x0005
        /*0012*/ 	.short	0x0020
        /*0014*/ 	.byte	0x00, 0xf0, 0x11, 0x00


	//----- nvinfo : EIATTR_KPARAM_INFO
	.align		4
.L_35:
        /*0018*/ 	.byte	0x04, 0x17
        /*001a*/ 	.short	(.L_37 - .L_36)
.L_36:
        /*001c*/ 	.word	0x00000000
        /*0020*/ 	.short	0x0004
        /*0022*/ 	.short	0x001c
        /*0024*/ 	.byte	0x00, 0xf0, 0x11, 0x00


	//----- nvinfo : EIATTR_KPARAM_INFO
	.align		4
.L_37:
        /*0028*/ 	.byte	0x04, 0x17
        /*002a*/ 	.short	(.L_39 - .L_38)
.L_38:
        /*002c*/ 	.word	0x00000000
        /*0030*/ 	.short	0x0003
        /*0032*/ 	.short	0x0018
        /*0034*/ 	.byte	0x00, 0xf0, 0x11, 0x00


	//----- nvinfo : EIATTR_KPARAM_INFO
	.align		4
.L_39:
        /*0038*/ 	.byte	0x04, 0x17
        /*003a*/ 	.short	(.L_41 - .L_40)
.L_40:
        /*003c*/ 	.word	0x00000000
        /*0040*/ 	.short	0x0002
        /*0042*/ 	.short	0x0010
        /*0044*/ 	.byte	0x00, 0xf5, 0x21, 0x00


	//----- nvinfo : EIATTR_KPARAM_INFO
	.align		4
.L_41:
        /*0048*/ 	.byte	0x04, 0x17
        /*004a*/ 	.short	(.L_43 - .L_42)
.L_42:
        /*004c*/ 	.word	0x00000000
        /*0050*/ 	.short	0x0001
        /*0052*/ 	.short	0x0008
        /*0054*/ 	.byte	0x00, 0xf5, 0x21, 0x00


	//----- nvinfo : EIATTR_KPARAM_INFO
	.align		4
.L_43:
        /*0058*/ 	.byte	0x04, 0x17
        /*005a*/ 	.short	(.L_45 - .L_44)
.L_44:
        /*005c*/ 	.word	0x00000000
        /*0060*/ 	.short	0x0000
        /*0062*/ 	.short	0x0000
        /*0064*/ 	.byte	0x00, 0xf5, 0x21, 0x00


	//----- nvinfo : EIATTR_SPARSE_MMA_MASK
	.align		4
.L_45:
        /*0068*/ 	.byte	0x03, 0x50
        /*006a*/ 	.short	0x0000


	//----- nvinfo : EIATTR_MAXREG_COUNT
	.align		4
        /*006c*/ 	.byte	0x03, 0x1b
        /*006e*/ 	.short	0x00ff


	//----- nvinfo : EIATTR_MERCURY_ISA_VERSION
	.align		4
        /*0070*/ 	.byte	0x03, 0x5f
        /*0072*/ 	.short	0x0101


	//----- nvinfo : EIATTR_VRC_CTA_INIT_COUNT
	.align		4
        /*0074*/ 	.byte	0x02, 0x4a
	.zero		1
	.zero		1


	//----- nvinfo : EIATTR_EXIT_INSTR_OFFSETS
	.align		4
        /*0078*/ 	.byte	0x04, 0x1c
        /*007a*/ 	.short	(.L_47 - .L_46)


	//   ....[0]....
.L_46:
        /*007c*/ 	.word	0x000000d0


	//   ....[1]....
        /*0080*/ 	.word	0x000008e0


	//----- nvinfo : EIATTR_CBANK_PARAM_SIZE
	.align		4
.L_47:
        /*0084*/ 	.byte	0x03, 0x19
        /*0086*/ 	.short	0x0024


	//----- nvinfo : EIATTR_PARAM_CBANK
	.align		4
        /*0088*/ 	.byte	0x04, 0x0a
        /*008a*/ 	.short	(.L_49 - .L_48)
	.align		4
.L_48:
        /*008c*/ 	.word	index@(.nv.constant0._Z15matrixBasicCUDAPiS_S_iii)
        /*0090*/ 	.short	0x0380
        /*0092*/ 	.short	0x0024


	//----- nvinfo : EIATTR_SW_WAR
	.align		4
.L_49:
        /*0094*/ 	.byte	0x04, 0x36
        /*0096*/ 	.short	(.L_51 - .L_50)
.L_50:
        /*0098*/ 	.word	0x00000008
.L_51:


//--------------------- .nv.callgraph             --------------------------
	.section	.nv.callgraph,"",@"SHT_CUDA_CALLGRAPH"
	.align	4
	.sectionentsize	8
	.align		4
        /*0000*/ 	.word	0x00000000
	.align		4
        /*0004*/ 	.word	0xffffffff
	.align		4
        /*0008*/ 	.word	0x00000000
	.align		4
        /*000c*/ 	.word	0xfffffffe
	.align		4
        /*0010*/ 	.word	0x00000000
	.align		4
        /*0014*/ 	.word	0xfffffffd
	.align		4
        /*0018*/ 	.word	0x00000000
	.align		4
        /*001c*/ 	.word	0xfffffffc


//--------------------- .text._Z19matrixTiledMultiplyPiS_S_iii --------------------------
	.section	.text._Z19matrixTiledMultiplyPiS_S_iii,"ax",@progbits
	.align	128
        .global         _Z19matrixTiledMultiplyPiS_S_iii
        .type           _Z19matrixTiledMultiplyPiS_S_iii,@function
        .size           _Z19matrixTiledMultiplyPiS_S_iii,(.L_x_8 - _Z19matrixTiledMultiplyPiS_S_iii)
        .other          _Z19matrixTiledMultiplyPiS_S_iii,@"STO_CUDA_ENTRY STV_DEFAULT"
_Z19matrixTiledMultiplyPiS_S_iii:
.text._Z19matrixTiledMultiplyPiS_S_iii:
[----:B------:R-:W-:Y:S01]  /*0000*/  LDC R1, c[0x0][0x37c] ;  /* 0x0000df00ff017b82 */ /* 0x000fe20000000800 */
[----:B------:R-:W0:Y:S01]  /*0010*/  S2R R17, SR_TID.Y ;  /* 0x0000000000117919 */ /* 0x000e220000002200 */
[----:B------:R-:W1:Y:S06]  /*0020*/  LDCU UR9, c[0x0][0x39c] ;  /* 0x00007380ff0977ac */ /* 0x000e6c0008000800 */
[----:B------:R-:W0:Y:S01]  /*0030*/  LDC R0, c[0x0][0x364] ;  /* 0x0000d900ff007b82 */ /* 0x000e220000000800 */
[----:B------:R-:W-:Y:S01]  /*0040*/  HFMA2 R21, -RZ, RZ, 0, 0 ;  /* 0x00000000ff157431 */ /* 0x000fe200000001ff */
[----:B------:R-:W2:Y:S01]  /*0050*/  S2R R16, SR_TID.X ;  /* 0x0000000000107919 */ /* 0x000ea20000002100 */
[----:B------:R-:W3:Y:S01]  /*0060*/  LDCU UR13, c[0x0][0x3a0] ;  /* 0x00007400ff0d77ac */ /* 0x000ee20008000800 */
[----:B------:R-:W4:Y:S04]  /*0070*/  LDCU.64 UR10, c[0x0][0x358] ;  /* 0x00006b00ff0a77ac */ /* 0x000f280008000a00 */
[----:B------:R-:W0:Y:S08]  /*0080*/  S2UR UR4, SR_CTAID.Y ;  /* 0x00000000000479c3 */ /* 0x000e300000002600 */
[----:B------:R-:W2:Y:S01]  /*0090*/  S2UR UR5, SR_CTAID.X ;  /* 0x00000000000579c3 */ /* 0x000ea20000002500 */
[----:B-1----:R-:W-:-:S07]  /*00a0*/  UISETP.GE.AND UP0, UPT, UR9, -0x1e, UPT ;  /* 0xffffffe20900788c */ /* 0x002fce000bf06270 */
[----:B------:R-:W2:Y:S01]  /*00b0*/  LDC R3, c[0x0][0x360] ;  /* 0x0000d800ff037b82 */ /* 0x000ea20000000800 */
[----:B0-----:R-:W-:Y:S02]  /*00c0*/  IMAD R19, R0, UR4, R17 ;  /* 0x0000000400137c24 */ /* 0x001fe4000f8e0211 */
[----:B--2---:R-:W-:Y:S01]  /*00d0*/  IMAD R18, R3, UR5, R16 ;  /* 0x0000000503127c24 */ /* 0x004fe2000f8e0210 */
[----:B---34-:R-:W-:Y:S06]  /*00e0*/  BRA.U !UP0, `(.L_x_0) ;  /* 0x0000000508cc7547 */ /* 0x018fec000b800000 */
[----:B------:R-:W0:Y:S01]  /*00f0*/  S2UR UR7, SR_CgaCtaId ;  /* 0x00000000000779c3 */ /* 0x000e220000008800 */
[----:B------:R-:W1:Y:S01]  /*0100*/  LDCU UR12, c[0x0][0x3a0] ;  /* 0x00007400ff0c77ac */ /* 0x000e620008000800 */
[----:B------:R-:W-:Y:S01]  /*0110*/  MOV R21, RZ ;  /* 0x000000ff00157202 */ /* 0x000fe20000000f00 */
[----:B------:R-:W-:Y:S01]  /*0120*/  IMAD R6, R19, UR9, R16 ;  /* 0x0000000913067c24 */ /* 0x000fe2000f8e0210 */
[----:B------:R-:W-:Y:S01]  /*0130*/  UMOV UR6, 0x400 ;  /* 0x0000040000067882 */ /* 0x000fe20000000000 */
[----:B------:R-:W-:-:S03]  /*0140*/  UIADD3 UR4, UPT, UPT, UR9, -0x1, URZ ;  /* 0xffffffff09047890 */ /* 0x000fc6000fffe0ff */
[----:B------:R-:W2:Y:S01]  /*0150*/  LDC R0, c[0x0][0x3a0] ;  /* 0x0000e800ff007b82 */ /* 0x000ea20000000800 */
[----:B------:R-:W3:Y:S01]  /*0160*/  LDCU.64 UR14, c[0x0][0x398] ;  /* 0x00007300ff0e77ac */ /* 0x000ee20008000a00 */
[----:B------:R-:W-:-:S04]  /*0170*/  USHF.R.S32.HI UR5, URZ, 0x1f, UR4 ;  /* 0x0000001fff057899 */ /* 0x000fc80008011404 */
[----:B------:R-:W-:Y:S01]  /*0180*/  ULEA.HI UR5, UR5, UR4, URZ, 0x5 ;  /* 0x0000000405057291 */ /* 0x000fe2000f8f28ff */
[----:B-1----:R-:W-:-:S03]  /*0190*/  IMAD R7, R17, UR12, R18 ;  /* 0x0000000c11077c24 */ /* 0x002fc6000f8e0212 */
[----:B------:R-:W-:Y:S02]  /*01a0*/  USHF.R.S32.HI UR5, URZ, 0x5, UR5 ;  /* 0x00000005ff057899 */ /* 0x000fe40008011405 */
[----:B0-----:R-:W-:Y:S02]  /*01b0*/  ULEA UR8, UR7, UR6, 0x18 ;  /* 0x0000000607087291 */ /* 0x001fe4000f8ec0ff */
[----:B------:R-:W-:Y:S02]  /*01c0*/  UIADD3 UR6, UPT, UPT, UR6, 0x1000, URZ ;  /* 0x0000100006067890 */ /* 0x000fe4000fffe0ff */
[----:B------:R-:W-:Y:S02]  /*01d0*/  UIADD3 UR5, UPT, UPT, -UR5, URZ, URZ ;  /* 0x000000ff05057290 */ /* 0x000fe4000fffe1ff */
[----:B------:R-:W-:Y:S01]  /*01e0*/  ULEA UR6, UR7, UR6, 0x18 ;  /* 0x0000000607067291 */ /* 0x000fe2000f8ec0ff */
[----:B------:R-:W-:-:S04]  /*01f0*/  LEA R5, R17, UR8, 0x7 ;  /* 0x0000000811057c11 */ /* 0x000fc8000f8e38ff */
[C---:B------:R-:W-:Y:S02]  /*0200*/  LEA R4, R16.reuse, R5, 0x2 ;  /* 0x0000000510047211 */ /* 0x040fe400078e10ff */
[----:B------:R-:W-:-:S04]  /*0210*/  LEA R2, R16, UR6, 0x2 ;  /* 0x0000000610027c11 */ /* 0x000fc8000f8e10ff */
[----:B---3--:R-:W-:-:S07]  /*0220*/  LEA R3, R17, R2, 0x7 ;  /* 0x0000000211037211 */ /* 0x008fce00078e38ff */
.L_x_1:
[----:B------:R-:W-:Y:S01]  /*0230*/  ISETP.GE.AND P1, PT, R16, UR15, PT ;  /* 0x0000000f10007c0c */ /* 0x000fe2000bf26270 */
[----:B------:R-:W-:Y:S01]  /*0240*/  HFMA2 R24, -RZ, RZ, 0, 0 ;  /* 0x00000000ff187431 */ /* 0x000fe200000001ff */
[----:B------:R-:W-:Y:S02]  /*0250*/  ISETP.GE.AND P0, PT, R17, UR15, PT ;  /* 0x0000000f11007c0c */ /* 0x000fe4000bf06270 */
[----:B------:R-:W-:Y:S02]  /*0260*/  ISETP.GE.OR P1, PT, R19, UR14, P1 ;  /* 0x0000000e13007c0c */ /* 0x000fe40008f26670 */
[----:B--2---:R-:W-:Y:S02]  /*0270*/  ISETP.GE.OR P0, PT, R18, R0, P0 ;  /* 0x000000001200720c */ /* 0x004fe40000706670 */
[----:B------:R-:W-:-:S09]  /*0280*/  MOV R29, RZ ;  /* 0x000000ff001d7202 */ /* 0x000fd20000000f00 */
[----:B------:R-:W0:Y:S08]  /*0290*/  @!P1 LDC.64 R10, c[0x0][0x380] ;  /* 0x0000e000ff0a9b82 */ /* 0x000e300000000a00 */
[----:B------:R-:W1:Y:S01]  /*02a0*/  @!P0 LDC.64 R8, c[0x0][0x388] ;  /* 0x0000e200ff088b82 */ /* 0x000e620000000a00 */
[----:B0-----:R-:W-:-:S05]  /*02b0*/  @!P1 IMAD.WIDE R10, R6, 0x4, R10 ;  /* 0x00000004060a9825 */ /* 0x001fca00078e020a */
[----:B------:R-:W2:Y:S01]  /*02c0*/  @!P1 LDG.E R29, desc[UR10][R10.64] ;  /* 0x0000000a0a1d9981 */ /* 0x000ea2000c1e1900 */
[----:B-1----:R-:W-:-:S05]  /*02d0*/  @!P0 IMAD.WIDE R22, R7, 0x4, R8 ;  /* 0x0000000407168825 */ /* 0x002fca00078e0208 */
[----:B------:R-:W3:Y:S01]  /*02e0*/  @!P0 LDG.E R24, desc[UR10][R22.64] ;  /* 0x0000000a16188981 */ /* 0x000ee2000c1e1900 */
[----:B------:R-:W-:-:S04]  /*02f0*/  UIADD3 UR5, UPT, UPT, UR5, 0x1, URZ ;  /* 0x0000000105057890 */ /* 0x000fc8000fffe0ff */
[----:B------:R-:W-:Y:S01]  /*0300*/  UISETP.NE.AND UP0, UPT, UR5, 0x1, UPT ;  /* 0x000000010500788c */ /* 0x000fe2000bf05270 */
[----:B------:R-:W-:Y:S01]  /*0310*/  IADD3 R17, PT, PT, R17, 0x20, RZ ;  /* 0x0000002011117810 */ /* 0x000fe20007ffe0ff */
[----:B--2---:R-:W-:Y:S04]  /*0320*/  STS [R4], R29 ;  /* 0x0000001d04007388 */ /* 0x004fe80000000800 */
[----:B---3--:R-:W-:Y:S01]  /*0330*/  STS [R3], R24 ;  /* 0x0000001803007388 */ /* 0x008fe20000000800 */
[----:B------:R-:W-:Y:S06]  /*0340*/  BAR.SYNC.DEFER_BLOCKING 0x0 ;  /* 0x0000000000007b1d */ /* 0x000fec0000010000 */
[----:B------:R-:W-:Y:S04]  /*0350*/  LDS R28, [R2] ;  /* 0x00000000021c7984 */ /* 0x000fe80000000800 */
[----:B------:R-:W0:Y:S04]  /*0360*/  LDS.128 R12, [R5] ;  /* 0x00000000050c7984 */ /* 0x000e280000000c00 */
[----:B------:R-:W1:Y:S04]  /*0370*/  LDS R22, [R2+0x80] ;  /* 0x0000800002167984 */ /* 0x000e680000000800 */
[----:B------:R-:W2:Y:S04]  /*0380*/  LDS R27, [R2+0x100] ;  /* 0x00010000021b7984 */ /* 0x000ea80000000800 */
[----:B------:R-:W3:Y:S04]  /*0390*/  LDS R26, [R2+0x180] ;  /* 0x00018000021a7984 */ /* 0x000ee80000000800 */
[----:B------:R-:W-:Y:S04]  /*03a0*/  LDS R25, [R2+0x200] ;  /* 0x0002000002197984 */ /* 0x000fe80000000800 */
[----:B------:R-:W4:Y:S04]  /*03b0*/  LDS.128 R8, [R5+0x10] ;  /* 0x0000100005087984 */ /* 0x000f280000000c00 */
[----:B------:R-:W5:Y:S04]  /*03c0*/  LDS R20, [R2+0x280] ;  /* 0x0002800002147984 */ /* 0x000f680000000800 */
[----:B------:R-:W-:Y:S04]  /*03d0*/  LDS R24, [R2+0x380] ;  /* 0x0003800002187984 */ /* 0x000fe80000000800 */
[----:B------:R-:W-:Y:S01]  /*03e0*/  LDS R23, [R2+0x400] ;  /* 0x0004000002177984 */ /* 0x000fe20000000800 */
[----:B0-----:R-:W-:-:S03]  /*03f0*/  IMAD R12, R12, R28, R21 ;  /* 0x0000001c0c0c7224 */ /* 0x001fc600078e0215 */
[----:B------:R-:W0:Y:S01]  /*0400*/  LDS R21, [R2+0x300] ;  /* 0x0003000002157984 */ /* 0x000e220000000800 */
[----:B-1----:R-:W-:-:S03]  /*0410*/  IMAD R12, R22, R13, R12 ;  /* 0x0000000d160c7224 */ /* 0x002fc600078e020c */
[----:B------:R-:W-:Y:S01]  /*0420*/  LDS R22, [R2+0x480] ;  /* 0x0004800002167984 */ /* 0x000fe20000000800 */
[----:B--2---:R-:W-:-:S04]  /*0430*/  IMAD R12, R27, R14, R12 ;  /* 0x0000000e1b0c7224 */ /* 0x004fc800078e020c */
[----:B---3--:R-:W-:Y:S02]  /*0440*/  IMAD R26, R26, R15, R12 ;  /* 0x0000000f1a1a7224 */ /* 0x008fe400078e020c */
[----:B------:R-:W1:Y:S02]  /*0450*/  LDS.128 R12, [R5+0x20] ;  /* 0x00002000050c7984 */ /* 0x000e640000000c00 */
[----:B----4-:R-:W-:Y:S02]  /*0460*/  IMAD R8, R8, R25, R26 ;  /* 0x0000001908087224 */ /* 0x010fe400078e021a */
[----:B------:R-:W2:Y:S02]  /*0470*/  LDS R25, [R2+0x500] ;  /* 0x0005000002197984 */ /* 0x000ea40000000800 */
[----:B-----5:R-:W-:Y:S02]  /*0480*/  IMAD R8, R20, R9, R8 ;  /* 0x0000000914087224 */ /* 0x020fe400078e0208 */
[----:B------:R-:W3:Y:S04]  /*0490*/  LDS R26, [R2+0x580] ;  /* 0x00058000021a7984 */ /* 0x000ee80000000800 */
[----:B------:R-:W-:Y:S01]  /*04a0*/  LDS R20, [R2+0x680] ;  /* 0x0006800002147984 */ /* 0x000fe20000000800 */
[----:B0-----:R-:W-:-:S03]  /*04b0*/  IMAD R8, R21, R10, R8 ;  /* 0x0000000a15087224 */ /* 0x001fc600078e0208 */
[----:B------:R-:W-:Y:S01]  /*04c0*/  LDS R21, [R2+0x600] ;  /* 0x0006000002157984 */ /* 0x000fe20000000800 */
[----:B------:R-:W-:-:S03]  /*04d0*/  IMAD R24, R24, R11, R8 ;  /* 0x0000000b18187224 */ /* 0x000fc600078e0208 */
[----:B------:R-:W0:Y:S01]  /*04e0*/  LDS.128 R8, [R5+0x30] ;  /* 0x0000300005087984 */ /* 0x000e220000000c00 */
[----:B-1----:R-:W-:-:S03]  /*04f0*/  IMAD R12, R12, R23, R24 ;  /* 0x000000170c0c7224 */ /* 0x002fc600078e0218 */
[----:B------:R-:W1:Y:S01]  /*0500*/  LDS R23, [R2+0x700] ;  /* 0x0007000002177984 */ /* 0x000e620000000800 */
[----:B------:R-:W-:-:S03]  /*0510*/  IMAD R12, R22, R13, R12 ;  /* 0x0000000d160c7224 */ /* 0x000fc600078e020c */
[----:B------:R-:W4:Y:S01]  /*0520*/  LDS R24, [R2+0x780] ;  /* 0x0007800002187984 */ /* 0x000f220000000800 */
[----:B--2---:R-:W-:-:S03]  /*0530*/  IMAD R12, R25, R14, R12 ;  /* 0x0000000e190c7224 */ /* 0x004fc600078e020c */
[----:B------:R-:W-:Y:S01]  /*0540*/  LDS R25, [R2+0x800] ;  /* 0x0008000002197984 */ /* 0x000fe20000000800 */
[----:B---3--:R-:W-:-:S03]  /*0550*/  IMAD R26, R26, R15, R12 ;  /* 0x0000000f1a1a7224 */ /* 0x008fc600078e020c */
[----:B------:R-:W2:Y:S04]  /*0560*/  LDS.128 R12, [R5+0x40] ;  /* 0x00004000050c7984 */ /* 0x000ea80000000c00 */
[----:B------:R-:W3:Y:S01]  /*0570*/  LDS R22, [R2+0x880] ;  /* 0x0008800002167984 */ /* 0x000ee20000000800 */
[----:B0-----:R-:W-:-:S03]  /*0580*/  IMAD R8, R8, R21, R26 ;  /* 0x0000001508087224 */ /* 0x001fc600078e021a */
[----:B------:R-:W0:Y:S04]  /*0590*/  LDS R21, [R2+0x900] ;  /* 0x0009000002157984 */ /* 0x000e280000000800 */
[----:B------:R-:W5:Y:S01]  /*05a0*/  LDS R26, [R2+0x980] ;  /* 0x00098000021a7984 */ /* 0x000f620000000800 */
[----:B------:R-:W-:-:S03]  /*05b0*/  IMAD R8, R20, R9, R8 ;  /* 0x0000000914087224 */ /* 0x000fc600078e0208 */
[----:B------:R-:W-:Y:S01]  /*05c0*/  LDS R20, [R2+0xa80] ;  /* 0x000a800002147984 */ /* 0x000fe20000000800 */
[----:B-1----:R-:W-:-:S03]  /*05d0*/  IMAD R8, R23, R10, R8 ;  /* 0x0000000a17087224 */ /* 0x002fc600078e0208 */
[----:B------:R-:W-:Y:S01]  /*05e0*/  LDS R23, [R2+0xa00] ;  /* 0x000a000002177984 */ /* 0x000fe20000000800 */
[----:B----4-:R-:W-:-:S03]  /*05f0*/  IMAD R24, R24, R11, R8 ;  /* 0x0000000b18187224 */ /* 0x010fc600078e0208 */
[----:B------:R-:W1:Y:S01]  /*0600*/  LDS.128 R8, [R5+0x50] ;  /* 0x0000500005087984 */ /* 0x000e620000000c00 */
[----:B--2---:R-:W-:-:S03]  /*0610*/  IMAD R12, R12, R25, R24 ;  /* 0x000000190c0c7224 */ /* 0x004fc600078e0218 */
[----:B------:R-:W2:Y:S01]  /*0620*/  LDS R25, [R2+0xb00] ;  /* 0x000b000002197984 */ /* 0x000ea20000000800 */
[----:B---3--:R-:W-:-:S03]  /*0630*/  IMAD R12, R22, R13, R12 ;  /* 0x0000000d160c7224 */ /* 0x008fc600078e020c */
[----:B------:R-:W3:Y:S04]  /*0640*/  LDS R22, [R2+0xb80] ;  /* 0x000b800002167984 */ /* 0x000ee80000000800 */
[----:B------:R-:W-:Y:S01]  /*0650*/  LDS R24, [R2+0xc80] ;  /* 0x000c800002187984 */ /* 0x000fe20000000800 */
[----:B0-----:R-:W-:-:S03]  /*0660*/  IMAD R12, R21, R14, R12 ;  /* 0x0000000e150c7224 */ /* 0x001fc600078e020c */
[----:B------:R-:W-:Y:S01]  /*0670*/  LDS R21, [R2+0xc00] ;  /* 0x000c000002157984 */ /* 0x000fe20000000800 */
[----:B-----5:R-:W-:-:S03]  /*0680*/  IMAD R26, R26, R15, R12 ;  /* 0x0000000f1a1a7224 */ /* 0x020fc600078e020c */
        /* <DEDUP_REMOVED lines=13> */
[----:B------:R-:W-:-:S04]  /*0760*/  IMAD R13, R24, R13, R26 ;  /* 0x0000000d180d7224 */ /* 0x000fc800078e021a */
[----:B-1----:R-:W-:-:S04]  /*0770*/  IMAD R13, R23, R14, R13 ;  /* 0x0000000e170d7224 */ /* 0x002fc800078e020d */
[----:B----4-:R-:W-:-:S04]  /*0780*/  IMAD R13, R20, R15, R13 ;  /* 0x0000000f140d7224 */ /* 0x010fc800078e020d */
[----:B--2---:R-:W-:-:S04]  /*0790*/  IMAD R8, R8, R25, R13 ;  /* 0x0000001908087224 */ /* 0x004fc800078e020d */
[----:B---3--:R-:W-:Y:S01]  /*07a0*/  IMAD R8, R22, R9, R8 ;  /* 0x0000000916087224 */ /* 0x008fe200078e0208 */
[----:B------:R-:W-:Y:S02]  /*07b0*/  IADD3 R16, PT, PT, R16, 0x20, RZ ;  /* 0x0000002010107810 */ /* 0x000fe40007ffe0ff */
[----:B------:R-:W-:Y:S02]  /*07c0*/  IADD3 R6, PT, PT, R6, 0x20, RZ ;  /* 0x0000002006067810 */ /* 0x000fe40007ffe0ff */
[----:B------:R-:W-:Y:S01]  /*07d0*/  LEA R7, R0, R7, 0x5 ;  /* 0x0000000700077211 */ /* 0x000fe200078e28ff */
[----:B0-----:R-:W-:-:S04]  /*07e0*/  IMAD R21, R21, R10, R8 ;  /* 0x0000000a15157224 */ /* 0x001fc800078e0208 */
[----:B-----5:R-:W-:Y:S01]  /*07f0*/  IMAD R21, R12, R11, R21 ;  /* 0x0000000b0c157224 */ /* 0x020fe200078e0215 */
[----:B------:R-:W-:Y:S06]  /*0800*/  BAR.SYNC.DEFER_BLOCKING 0x0 ;  /* 0x0000000000007b1d */ /* 0x000fec0000010000 */
[----:B------:R-:W-:Y:S05]  /*0810*/  BRA.U UP0, `(.L_x_1) ;  /* 0xfffffff900847547 */ /* 0x000fea000b83ffff */
.L_x_0:
[----:B------:R-:W0:Y:S01]  /*0820*/  LDCU UR4, c[0x0][0x398] ;  /* 0x00007300ff0477ac */ /* 0x000e220008000800 */
[----:B------:R-:W-:-:S04]  /*0830*/  ISETP.GE.AND P0, PT, R18, UR13, PT ;  /* 0x0000000d12007c0c */ /* 0x000fc8000bf06270 */
[----:B0-----:R-:W-:-:S13]  /*0840*/  ISETP.GE.OR P0, PT, R19, UR4, P0 ;  /* 0x0000000413007c0c */ /* 0x001fda0008706670 */
[----:B------:R-:W-:Y:S05]  /*0850*/  @P0 EXIT ;  /* 0x000000000000094d */ /* 0x000fea0003800000 */
[----:B------:R-:W0:Y:S01]  /*0860*/  LDC.64 R2, c[0x0][0x390] ;  /* 0x0000e400ff027b82 */ /* 0x000e220000000a00 */
[----:B------:R-:W-:-:S04]  /*0870*/  IMAD R19, R19, UR13, R18 ;  /* 0x0000000d13137c24 */ /* 0x000fc8000f8e0212 */
[----:B0-----:R-:W-:-:S05]  /*0880*/  IMAD.WIDE R2, R19, 0x4, R2 ;  /* 0x0000000413027825 */ /* 0x001fca00078e0202 */
[----:B------:R-:W-:Y:S01]  /*0890*/  STG.E desc[UR10][R2.64], R21 ;  /* 0x0000001502007986 */ /* 0x000fe2000c10190a */
[----:B------:R-:W-:Y:S05]  /*08a0*/  EXIT ;  /* 0x000000000000794d */ /* 0x000fea0003800000 */
.L_x_2:
[----:B------:R-:W-:-:S00]  /*08b0*/  BRA `(.L_x_2) ;  /* 0xfffffffc00fc7947 */ /* 0x000fc0000383ffff */
[----:B------:R-:W-:-:S00]  /*08c0*/  NOP ;  /* 0x0000000000007918 */ /* 0x000fc00000000000 */
        /* <DEDUP_REMOVED lines=11> */
.L_x_8:


//--------------------- .text._Z15matrixBasicCUDAPiS_S_iii --------------------------
	.section	.text._Z15matrixBasicCUDAPiS_S_iii,"ax",@progbits
	.align	128
        .global         _Z15matrixBasicCUDAPiS_S_iii
        .type           _Z15matrixBasicCUDAPiS_S_iii,@function
        .size           _Z15matrixBasicCUDAPiS_S_iii,(.L_x_9 - _Z15matrixBasicCUDAPiS_S_iii)
        .other          _Z15matrixBasicCUDAPiS_S_iii,@"STO_CUDA_ENTRY STV_DEFAULT"
_Z15matrixBasicCUDAPiS_S_iii:
.text._Z15matrixBasicCUDAPiS_S_iii:
[----:B------:R-:W-:Y:S01]  /*0000*/  LDC R1, c[0x0][0x37c] ;  /* 0x0000df00ff017b82 */ /* 0x000fe20000000800 */
[----:B------:R-:W0:Y:S07]  /*0010*/  S2R R5, SR_TID.X ;  /* 0x0000000000057919 */ /* 0x000e2e0000002100 */
[----:B------:R-:W1:Y:S01]  /*0020*/  LDC R16, c[0x0][0x364] ;  /* 0x0000d900ff107b82 */ /* 0x000e620000000800 */
[----:B------:R-:W2:Y:S01]  /*0030*/  LDCU UR6, c[0x0][0x398] ;  /* 0x00007300ff0677ac */ /* 0x000ea20008000800 */
[----:B------:R-:W1:Y:S06]  /*0040*/  S2R R3, SR_TID.Y ;  /* 0x0000000000037919 */ /* 0x000e6c0000002200 */
[----:B------:R-:W0:Y:S08]  /*0050*/  S2UR UR5, SR_CTAID.X ;  /* 0x00000000000579c3 */ /* 0x000e300000002500 */
[----:B------:R-:W0:Y:S08]  /*0060*/  LDC R0, c[0x0][0x360] ;  /* 0x0000d800ff007b82 */ /* 0x000e300000000800 */
[----:B------:R-:W1:Y:S08]  /*0070*/  S2UR UR4, SR_CTAID.Y ;  /* 0x00000000000479c3 */ /* 0x000e700000002600 */
[----:B------:R-:W3:Y:S01]  /*0080*/  LDC R17, c[0x0][0x3a0] ;  /* 0x0000e800ff117b82 */ /* 0x000ee20000000800 */
[----:B0-----:R-:W-:-:S02]  /*0090*/  IMAD R0, R0, UR5, R5 ;  /* 0x0000000500007c24 */ /* 0x001fc4000f8e0205 */
[----:B-1----:R-:W-:-:S03]  /*00a0*/  IMAD R16, R16, UR4, R3 ;  /* 0x0000000410107c24 */ /* 0x002fc6000f8e0203 */
[----:B---3--:R-:W-:-:S04]  /*00b0*/  ISETP.GE.AND P0, PT, R0, R17, PT ;  /* 0x000000110000720c */ /* 0x008fc80003f06270 */
[----:B--2---:R-:W-:-:S13]  /*00c0*/  ISETP.GE.OR P0, PT, R16, UR6, P0 ;  /* 0x0000000610007c0c */ /* 0x004fda0008706670 */
[----:B------:R-:W-:Y:S05]  /*00d0*/  @P0 EXIT ;  /* 0x000000000000094d */ /* 0x000fea0003800000 */
[----:B------:R-:W0:Y:S01]  /*00e0*/  LDC R19, c[0x0][0x39c] ;  /* 0x0000e700ff137b82 */ /* 0x000e220000000800 */
[----:B------:R-:W1:Y:S01]  /*00f0*/  LDCU.64 UR4, c[0x0][0x358] ;  /* 0x00006b00ff0477ac */ /* 0x000e620008000a00 */
[----:B------:R-:W-:Y:S01]  /*0100*/  HFMA2 R24, -RZ, RZ, 0, 0 ;  /* 0x00000000ff187431 */ /* 0x000fe200000001ff */
[----:B0-----:R-:W-:-:S13]  /*0110*/  ISETP.GE.AND P0, PT, R19, 0x1, PT ;  /* 0x000000011300780c */ /* 0x001fda0003f06270 */
[----:B-1----:R-:W-:Y:S05]  /*0120*/  @!P0 BRA `(.L_x_3) ;  /* 0x0000000400dc8947 */ /* 0x002fea0003800000 */
[C---:B------:R-:W-:Y:S01]  /*0130*/  ISETP.GE.U32.AND P1, PT, R19.reuse, 0x8, PT ;  /* 0x000000081300780c */ /* 0x040fe20003f26070 */
[----:B------:R-:W-:Y:S01]  /*0140*/  IMAD R20, R16, R19, RZ ;  /* 0x0000001310147224 */ /* 0x000fe200078e02ff */
[----:B------:R-:W-:Y:S02]  /*0150*/  LOP3.LUT R27, R19, 0x7, RZ, 0xc0, !PT ;  /* 0x00000007131b7812 */ /* 0x000fe400078ec0ff */
[----:B------:R-:W-:Y:S02]  /*0160*/  MOV R21, RZ ;  /* 0x000000ff00157202 */ /* 0x000fe40000000f00 */
[----:B------:R-:W-:Y:S02]  /*0170*/  ISETP.NE.AND P0, PT, R27, RZ, PT ;  /* 0x000000ff1b00720c */ /* 0x000fe40003f05270 */
[----:B------:R-:W-:-:S05]  /*0180*/  MOV R24, RZ ;  /* 0x000000ff00187202 */ /* 0x000fca0000000f00 */
[----:B------:R-:W-:Y:S06]  /*0190*/  @!P1 BRA `(.L_x_4) ;  /* 0x0000000000c09947 */ /* 0x000fec0003800000 */
[----:B------:R-:W0:Y:S01]  /*01a0*/  LDC.64 R2, c[0x0][0x380] ;  /* 0x0000e000ff027b82 */ /* 0x000e220000000a00 */
[----:B------:R-:W-:Y:S02]  /*01b0*/  LOP3.LUT R21, R19, 0x7ffffff8, RZ, 0xc0, !PT ;  /* 0x7ffffff813157812 */ /* 0x000fe400078ec0ff */
[----:B------:R-:W-:Y:S02]  /*01c0*/  MOV R24, RZ ;  /* 0x000000ff00187202 */ /* 0x000fe40000000f00 */
[----:B------:R-:W-:Y:S02]  /*01d0*/  MOV R18, R0 ;  /* 0x0000000000127202 */ /* 0x000fe40000000f00 */
[----:B------:R-:W-:Y:S01]  /*01e0*/  IADD3 R22, PT, PT, -R21, RZ, RZ ;  /* 0x000000ff15167210 */ /* 0x000fe20007ffe1ff */
[----:B0-----:R-:W-:-:S03]  /*01f0*/  IMAD.WIDE.U32 R2, R20, 0x4, R2 ;  /* 0x0000000414027825 */ /* 0x001fc600078e0002 */
[----:B------:R-:W-:-:S04]  /*0200*/  IADD3 R4, P1, PT, R2, 0x10, RZ ;  /* 0x0000001002047810 */ /* 0x000fc80007f3e0ff */
[----:B------:R-:W-:-:S09]  /*0210*/  IADD3.X R3, PT, PT, RZ, R3, RZ, P1, !PT ;  /* 0x00000003ff037210 */ /* 0x000fd20000ffe4ff */
.L_x_5:
[----:B------:R-:W0:Y:S01]  /*0220*/  LDC.64 R14, c[0x0][0x388] ;  /* 0x0000e200ff0e7b82 */ /* 0x000e220000000a00 */
[----:B------:R-:W-:-:S05]  /*0230*/  MOV R2, R4 ;  /* 0x0000000400027202 */ /* 0x000fca0000000f00 */
[----:B------:R-:W2:Y:S04]  /*0240*/  LDG.E R25, desc[UR4][R2.64+-0x10] ;  /* 0xfffff00402197981 */ /* 0x000ea8000c1e1900 */
[----:B------:R-:W3:Y:S04]  /*0250*/  LDG.E R23, desc[UR4][R2.64+-0xc] ;  /* 0xfffff40402177981 */ /* 0x000ee8000c1e1900 */
[----:B------:R-:W4:Y:S04]  /*0260*/  LDG.E R29, desc[UR4][R2.64+-0x8] ;  /* 0xfffff804021d7981 */ /* 0x000f28000c1e1900 */
[----:B------:R-:W5:Y:S01]  /*0270*/  LDG.E R28, desc[UR4][R2.64+-0x4] ;  /* 0xfffffc04021c7981 */ /* 0x000f62000c1e1900 */
[----:B0-----:R-:W-:-:S05]  /*0280*/  IMAD.WIDE R14, R18, 0x4, R14 ;  /* 0x00000004120e7825 */ /* 0x001fca00078e020e */
[----:B------:R0:W2:Y:S01]  /*0290*/  LDG.E R26, desc[UR4][R14.64] ;  /* 0x000000040e1a7981 */ /* 0x0000a2000c1e1900 */
[----:B------:R-:W-:-:S04]  /*02a0*/  IMAD.WIDE R12, R17, 0x4, R14 ;  /* 0x00000004110c7825 */ /* 0x000fc800078e020e */
[C---:B------:R-:W-:Y:S02]  /*02b0*/  IMAD.WIDE R4, R17.reuse, 0x4, R12 ;  /* 0x0000000411047825 */ /* 0x040fe400078e020c */
[----:B------:R-:W3:Y:S02]  /*02c0*/  LDG.E R12, desc[UR4][R12.64] ;  /* 0x000000040c0c7981 */ /* 0x000ee4000c1e1900 */
[C---:B------:R-:W-:Y:S02]  /*02d0*/  IMAD.WIDE R8, R17.reuse, 0x4, R4 ;  /* 0x0000000411087825 */ /* 0x040fe400078e0204 */
[----:B------:R-:W4:Y:S02]  /*02e0*/  LDG.E R4, desc[UR4][R4.64] ;  /* 0x0000000404047981 */ /* 0x000f24000c1e1900 */
[C---:B------:R-:W-:Y:S02]  /*02f0*/  IMAD.WIDE R6, R17.reuse, 0x4, R8 ;  /* 0x0000000411067825 */ /* 0x040fe400078e0208 */
[----:B------:R-:W5:Y:S02]  /*0300*/  LDG.E R8, desc[UR4][R8.64] ;  /* 0x0000000408087981 */ /* 0x000f64000c1e1900 */
[----:B------:R-:W-:-:S02]  /*0310*/  IMAD.WIDE R10, R17, 0x4, R6 ;  /* 0x00000004110a7825 */ /* 0x000fc400078e0206 */
[----:B------:R-:W5:Y:S04]  /*0320*/  LDG.E R5, desc[UR4][R2.64] ;  /* 0x0000000402057981 */ /* 0x000f68000c1e1900 */
[----:B------:R-:W5:Y:S01]  /*0330*/  LDG.E R6, desc[UR4][R6.64] ;  /* 0x0000000406067981 */ /* 0x000f62000c1e1900 */
[----:B0-----:R-:W-:-:S03]  /*0340*/  IMAD.WIDE R14, R17, 0x4, R10 ;  /* 0x00000004110e7825 */ /* 0x001fc600078e020a */
[----:B------:R-:W5:Y:S04]  /*0350*/  LDG.E R10, desc[UR4][R10.64] ;  /* 0x000000040a0a7981 */ /* 0x000f68000c1e1900 */
[----:B------:R-:W5:Y:S04]  /*0360*/  LDG.E R13, desc[UR4][R14.64] ;  /* 0x000000040e0d7981 */ /* 0x000f68000c1e1900 */
[----:B------:R-:W5:Y:S04]  /*0370*/  LDG.E R7, desc[UR4][R2.64+0x4] ;  /* 0x0000040402077981 */ /* 0x000f68000c1e1900 */
[----:B------:R-:W5:Y:S01]  /*0380*/  LDG.E R9, desc[UR4][R2.64+0xc] ;  /* 0x00000c0402097981 */ /* 0x000f62000c1e1900 */
[----:B--2---:R-:W-:-:S02]  /*0390*/  IMAD R26, R25, R26, R24 ;  /* 0x0000001a191a7224 */ /* 0x004fc400078e0218 */
[----:B------:R-:W-:Y:S02]  /*03a0*/  IMAD.WIDE R24, R17, 0x4, R14 ;  /* 0x0000000411187825 */ /* 0x000fe400078e020e */
[----:B------:R0:W2:Y:S04]  /*03b0*/  LDG.E R14, desc[UR4][R2.64+0x8] ;  /* 0x00000804020e7981 */ /* 0x0000a8000c1e1900 */
[----:B------:R-:W2:Y:S01]  /*03c0*/  LDG.E R24, desc[UR4][R24.64] ;  /* 0x0000000418187981 */ /* 0x000ea2000c1e1900 */
[----:B---3--:R-:W-:Y:S01]  /*03d0*/  IMAD R12, R23, R12, R26 ;  /* 0x0000000c170c7224 */ /* 0x008fe200078e021a */
[----:B------:R-:W-:-:S03]  /*03e0*/  IADD3 R22, PT, PT, R22, 0x8, RZ ;  /* 0x0000000816167810 */ /* 0x000fc60007ffe0ff */
[----:B----4-:R-:W-:Y:S01]  /*03f0*/  IMAD R29, R29, R4, R12 ;  /* 0x000000041d1d7224 */ /* 0x010fe200078e020c */
[----:B------:R-:W-:-:S03]  /*0400*/  ISETP.NE.AND P1, PT, R22, RZ, PT ;  /* 0x000000ff1600720c */ /* 0x000fc60003f25270 */
[----:B-----5:R-:W-:Y:S01]  /*0410*/  IMAD R8, R28, R8, R29 ;  /* 0x000000081c087224 */ /* 0x020fe200078e021d */
[----:B------:R-:W-:-:S03]  /*0420*/  IADD3 R4, P2, PT, R2, 0x20, RZ ;  /* 0x0000002002047810 */ /* 0x000fc60007f5e0ff */
[----:B------:R-:W-:Y:S01]  /*0430*/  IMAD R5, R5, R6, R8 ;  /* 0x0000000605057224 */ /* 0x000fe200078e0208 */
[----:B0-----:R-:W-:Y:S02]  /*0440*/  IADD3.X R3, PT, PT, RZ, R3, RZ, P2, !PT ;  /* 0x00000003ff037210 */ /* 0x001fe400017fe4ff */
[----:B------:R-:W-:Y:S01]  /*0450*/  LEA R18, R17, R18, 0x3 ;  /* 0x0000001211127211 */ /* 0x000fe200078e18ff */
[----:B------:R-:W-:-:S04]  /*0460*/  IMAD R5, R7, R10, R5 ;  /* 0x0000000a07057224 */ /* 0x000fc800078e0205 */
[----:B--2---:R-:W-:-:S04]  /*0470*/  IMAD R5, R14, R13, R5 ;  /* 0x0000000d0e057224 */ /* 0x004fc800078e0205 */
[----:B------:R-:W-:Y:S01]  /*0480*/  IMAD R24, R9, R24, R5 ;  /* 0x0000001809187224 */ /* 0x000fe200078e0205 */
[----:B------:R-:W-:Y:S06]  /*0490*/  @P1 BRA `(.L_x_5) ;  /* 0xfffffffc00601947 */ /* 0x000fec000383ffff */
.L_x_4:
[----:B------:R-:W-:Y:S05]  /*04a0*/  @!P0 BRA `(.L_x_3) ;  /* 0x0000000000fc8947 */ /* 0x000fea0003800000 */
[----:B------:R-:W-:Y:S02]  /*04b0*/  ISETP.GE.U32.AND P1, PT, R27, 0x4, PT ;  /* 0x000000041b00780c */ /* 0x000fe40003f26070 */
[----:B------:R-:W-:-:S04]  /*04c0*/  LOP3.LUT R14, R19, 0x3, RZ, 0xc0, !PT ;  /* 0x00000003130e7812 */ /* 0x000fc800078ec0ff */
[----:B------:R-:W-:-:S07]  /*04d0*/  ISETP.NE.AND P0, PT, R14, RZ, PT ;  /* 0x000000ff0e00720c */ /* 0x000fce0003f05270 */
[----:B------:R-:W-:Y:S06]  /*04e0*/  @!P1 BRA `(.L_x_6) ;  /* 0x00000000006c9947 */ /* 0x000fec0003800000 */
[----:B------:R-:W0:Y:S01]  /*04f0*/  LDC.64 R4, c[0x0][0x388] ;  /* 0x0000e200ff047b82 */ /* 0x000e220000000a00 */
[----:B------:R-:W1:Y:S01]  /*0500*/  LDCU.64 UR6, c[0x0][0x380] ;  /* 0x00007000ff0677ac */ /* 0x000e620008000a00 */
[----:B------:R-:W-:Y:S01]  /*0510*/  IMAD R7, R21, R17, R0 ;  /* 0x0000001115077224 */ /* 0x000fe200078e0200 */
[CC--:B------:R-:W-:Y:S02]  /*0520*/  IADD3 R3, PT, PT, R20.reuse, R21.reuse, RZ ;  /* 0x0000001514037210 */ /* 0x0c0fe40007ffe0ff */
[----:B------:R-:W-:-:S03]  /*0530*/  IADD3 R8, P1, PT, R20, R21, RZ ;  /* 0x0000001514087210 */ /* 0x000fc60007f3e0ff */
[----:B------:R-:W2:Y:S01]  /*0540*/  LDC.64 R12, c[0x0][0x380] ;  /* 0x0000e000ff0c7b82 */ /* 0x000ea20000000a00 */
[----:B0-----:R-:W-:-:S04]  /*0550*/  IMAD.WIDE R4, R7, 0x4, R4 ;  /* 0x0000000407047825 */ /* 0x001fc800078e0204 */
[----:B------:R-:W-:Y:S02]  /*0560*/  IMAD.WIDE R6, R17, 0x4, R4 ;  /* 0x0000000411067825 */ /* 0x000fe400078e0204 */
[----:B------:R-:W3:Y:S02]  /*0570*/  LDG.E R4, desc[UR4][R4.64] ;  /* 0x0000000404047981 */ /* 0x000ee4000c1e1900 */
[----:B--2---:R-:W-:Y:S01]  /*0580*/  IMAD.WIDE.U32 R12, R3, 0x4, R12 ;  /* 0x00000004030c7825 */ /* 0x004fe200078e000c */
[----:B------:R-:W-:Y:S02]  /*0590*/  IADD3.X R3, PT, PT, RZ, RZ, RZ, P1, !PT ;  /* 0x000000ffff037210 */ /* 0x000fe40000ffe4ff */
[----:B-1----:R-:W-:-:S03]  /*05a0*/  LEA R2, P1, R8, UR6, 0x2 ;  /* 0x0000000608027c11 */ /* 0x002fc6000f8210ff */
[----:B------:R-:W3:Y:S01]  /*05b0*/  LDG.E R13, desc[UR4][R12.64] ;  /* 0x000000040c0d7981 */ /* 0x000ee2000c1e1900 */
[----:B------:R-:W-:Y:S01]  /*05c0*/  LEA.HI.X R3, R8, UR7, R3, 0x2, P1 ;  /* 0x0000000708037c11 */ /* 0x000fe200088f1403 */
[C---:B------:R-:W-:Y:S02]  /*05d0*/  IMAD.WIDE R8, R17.reuse, 0x4, R6 ;  /* 0x0000000411087825 */ /* 0x040fe400078e0206 */
[----:B------:R-:W2:Y:S04]  /*05e0*/  LDG.E R6, desc[UR4][R6.64] ;  /* 0x0000000406067981 */ /* 0x000ea8000c1e1900 */
[----:B------:R-:W2:Y:S01]  /*05f0*/  LDG.E R15, desc[UR4][R2.64+0x4] ;  /* 0x00000404020f7981 */ /* 0x000ea2000c1e1900 */
[----:B------:R-:W-:-:S03]  /*0600*/  IMAD.WIDE R10, R17, 0x4, R8 ;  /* 0x00000004110a7825 */ /* 0x000fc600078e0208 */
[----:B------:R-:W4:Y:S04]  /*0610*/  LDG.E R22, desc[UR4][R8.64] ;  /* 0x0000000408167981 */ /* 0x000f28000c1e1900 */
[----:B------:R-:W4:Y:S04]  /*0620*/  LDG.E R18, desc[UR4][R2.64+0x8] ;  /* 0x0000080402127981 */ /* 0x000f28000c1e1900 */
[----:B------:R-:W5:Y:S04]  /*0630*/  LDG.E R26, desc[UR4][R2.64+0xc] ;  /* 0x00000c04021a7981 */ /* 0x000f68000c1e1900 */
[----:B------:R-:W5:Y:S01]  /*0640*/  LDG.E R10, desc[UR4][R10.64] ;  /* 0x000000040a0a7981 */ /* 0x000f62000c1e1900 */
[----:B------:R-:W-:Y:S01]  /*0650*/  IADD3 R21, PT, PT, R21, 0x4, RZ ;  /* 0x0000000415157810 */ /* 0x000fe20007ffe0ff */
[----:B---3--:R-:W-:-:S04]  /*0660*/  IMAD R24, R13, R4, R24 ;  /* 0x000000040d187224 */ /* 0x008fc800078e0218 */
[----:B--2---:R-:W-:-:S04]  /*0670*/  IMAD R15, R15, R6, R24 ;  /* 0x000000060f0f7224 */ /* 0x004fc800078e0218 */
[----:B----4-:R-:W-:-:S04]  /*0680*/  IMAD R15, R18, R22, R15 ;  /* 0x00000016120f7224 */ /* 0x010fc800078e020f */
[----:B-----5:R-:W-:-:S07]  /*0690*/  IMAD R24, R26, R10, R15 ;  /* 0x0000000a1a187224 */ /* 0x020fce00078e020f */
.L_x_6:
[----:B------:R-:W-:Y:S05]  /*06a0*/  @!P0 BRA `(.L_x_3) ;  /* 0x00000000007c8947 */ /* 0x000fea0003800000 */
[----:B------:R-:W-:Y:S01]  /*06b0*/  ISETP.NE.AND P1, PT, R14, 0x1, PT ;  /* 0x000000010e00780c */ /* 0x000fe20003f25270 */
[----:B------:R-:W0:Y:S01]  /*06c0*/  LDC.64 R10, c[0x0][0x380] ;  /* 0x0000e000ff0a7b82 */ /* 0x000e220000000a00 */
[----:B------:R-:W-:-:S04]  /*06d0*/  LOP3.LUT R19, R19, 0x1, RZ, 0xc0, !PT ;  /* 0x0000000113137812 */ /* 0x000fc800078ec0ff */
[----:B------:R-:W-:-:S03]  /*06e0*/  ISETP.NE.U32.AND P0, PT, R19, 0x1, PT ;  /* 0x000000011300780c */ /* 0x000fc60003f05070 */
[----:B------:R-:W1:Y:S04]  /*06f0*/  LDC.64 R8, c[0x0][0x388] ;  /* 0x0000e200ff087b82 */ /* 0x000e680000000a00 */
[CC--:B------:R-:W-:Y:S02]  /*0700*/  @P1 IADD3 R13, PT, PT, R20.reuse, R21.reuse, RZ ;  /* 0x00000015140d1210 */ /* 0x0c0fe40007ffe0ff */
[----:B------:R-:W-:Y:S02]  /*0710*/  @P1 IADD3 R12, P2, PT, R20, R21, RZ ;  /* 0x00000015140c1210 */ /* 0x000fe40007f5e0ff */
[----:B------:R-:W2:Y:S02]  /*0720*/  @P1 LDC.64 R2, c[0x0][0x380] ;  /* 0x0000e000ff021b82 */ /* 0x000ea40000000a00 */
[----:B------:R-:W-:-:S06]  /*0730*/  @P1 IADD3.X R14, PT, PT, RZ, RZ, RZ, P2, !PT ;  /* 0x000000ffff0e1210 */ /* 0x000fcc00017fe4ff */
[----:B------:R-:W3:Y:S01]  /*0740*/  LDC.64 R4, c[0x0][0x380] ;  /* 0x0000e000ff047b82 */ /* 0x000ee20000000a00 */
[----:B0-----:R-:W-:-:S04]  /*0750*/  @P1 IMAD.WIDE.U32 R10, R13, 0x4, R10 ;  /* 0x000000040d0a1825 */ /* 0x001fc800078e000a */
[C---:B------:R-:W-:Y:S01]  /*0760*/  @P1 IMAD R13, R21.reuse, R17, R0 ;  /* 0x00000011150d1224 */ /* 0x040fe200078e0200 */
[----:B------:R-:W-:Y:S01]  /*0770*/  @P1 IADD3 R21, PT, PT, R21, 0x2, RZ ;  /* 0x0000000215151810 */ /* 0x000fe20007ffe0ff */
[----:B------:R-:W4:Y:S01]  /*0780*/  @P1 LDG.E R11, desc[UR4][R10.64] ;  /* 0x000000040a0b1981 */ /* 0x000f22000c1e1900 */
[----:B------:R-:W0:Y:S01]  /*0790*/  LDC.64 R6, c[0x0][0x388] ;  /* 0x0000e200ff067b82 */ /* 0x000e220000000a00 */
[----:B-1----:R-:W-:Y:S01]  /*07a0*/  @P1 IMAD.WIDE R8, R13, 0x4, R8 ;  /* 0x000000040d081825 */ /* 0x002fe200078e0208 */
[----:B------:R-:W-:Y:S02]  /*07b0*/  @!P0 IADD3 R15, PT, PT, R20, R21, RZ ;  /* 0x00000015140f8210 */ /* 0x000fe40007ffe0ff */
[----:B--2---:R-:W-:Y:S01]  /*07c0*/  @P1 LEA R2, P2, R12, R2, 0x2 ;  /* 0x000000020c021211 */ /* 0x004fe200078410ff */
[----:B------:R-:W-:-:S03]  /*07d0*/  @!P0 IMAD R21, R21, R17, R0 ;  /* 0x0000001115158224 */ /* 0x000fc600078e0200 */
[----:B------:R-:W-:Y:S01]  /*07e0*/  @P1 LEA.HI.X R3, R12, R3, R14, 0x2, P2 ;  /* 0x000000030c031211 */ /* 0x000fe200010f140e */
[----:B------:R-:W-:Y:S01]  /*07f0*/  @P1 IMAD.WIDE R12, R17, 0x4, R8 ;  /* 0x00000004110c1825 */ /* 0x000fe200078e0208 */
[----:B------:R-:W4:Y:S03]  /*0800*/  @P1 LDG.E R14, desc[UR4][R8.64] ;  /* 0x00000004080e1981 */ /* 0x000f26000c1e1900 */
[----:B---3--:R-:W-:Y:S01]  /*0810*/  @!P0 IMAD.WIDE.U32 R4, R15, 0x4, R4 ;  /* 0x000000040f048825 */ /* 0x008fe200078e0004 */
[----:B------:R-:W2:Y:S04]  /*0820*/  @P1 LDG.E R2, desc[UR4][R2.64+0x4] ;  /* 0x0000040402021981 */ /* 0x000ea8000c1e1900 */
[----:B------:R-:W2:Y:S01]  /*0830*/  @P1 LDG.E R12, desc[UR4][R12.64] ;  /* 0x000000040c0c1981 */ /* 0x000ea2000c1e1900 */
[----:B0-----:R-:W-:-:S03]  /*0840*/  @!P0 IMAD.WIDE R6, R21, 0x4, R6 ;  /* 0x0000000415068825 */ /* 0x001fc600078e0206 */
[----:B------:R-:W3:Y:S04]  /*0850*/  @!P0 LDG.E R5, desc[UR4][R4.64] ;  /* 0x0000000404058981 */ /* 0x000ee8000c1e1900 */
[----:B------:R-:W3:Y:S01]  /*0860*/  @!P0 LDG.E R6, desc[UR4][R6.64] ;  /* 0x0000000406068981 */ /* 0x000ee2000c1e1900 */
[----:B----4-:R-:W-:-:S04]  /*0870*/  @P1 IMAD R11, R11, R14, R24 ;  /* 0x0000000e0b0b1224 */ /* 0x010fc800078e0218 */
[----:B--2---:R-:W-:-:S04]  /*0880*/  @P1 IMAD R24, R2, R12, R11 ;  /* 0x0000000c02181224 */ /* 0x004fc800078e020b */
[----:B---3--:R-:W-:-:S07]  /*0890*/  @!P0 IMAD R24, R5, R6, R24 ;  /* 0x0000000605188224 */ /* 0x008fce00078e0218 */
.L_x_3:
[----:B------:R-:W0:Y:S01]  /*08a0*/  LDC.64 R2, c[0x0][0x390] ;  /* 0x0000e400ff027b82 */ /* 0x000e220000000a00 */
[----:B------:R-:W-:-:S04]  /*08b0*/  IMAD R17, R16, R17, R0 ;  /* 0x0000001110117224 */ /* 0x000fc800078e0200 */
[----:B0-----:R-:W-:-:S05]  /*08c0*/  IMAD.WIDE R2, R17, 0x4, R2 ;  /* 0x0000000411027825 */ /* 0x001fca00078e0202 */
[----:B------:R-:W-:Y:S01]  /*08d0*/  STG.E desc[UR4][R2.64], R24 ;  /* 0x0000001802007986 */ /* 0x000fe2000c101904 */
[----:B------:R-:W-:Y:S05]  /*08e0*/  EXIT ;  /* 0x000000000000794d */ /* 0x000fea0003800000 */
.L_x_7:
        /* <DEDUP_REMOVED lines=9> */
.L_x_9:


//--------------------- .nv.shared._Z19matrixTiledMultiplyPiS_S_iii --------------------------
	.section	.nv.shared._Z19matrixTiledMultiplyPiS_S_iii,"aw",@nobits
	.sectionflags	@""
	.align	4
.nv.shared._Z19matrixTiledMultiplyPiS_S_iii:
	.zero		9216


//--------------------- .nv.shared.reserved.0     --------------------------
	.section	.nv.shared.reserved.0,"aw",@nobits
	.weak		__nv_reservedSMEM_offset_0_alias
	.size		__nv_reservedSMEM_offset_0_alias, 0, 64
	.other		__nv_reservedSMEM_offset_0_alias,@"STO_CUDA_RESERVED_SHARED STV_DEFAULT"
__nv_reservedSMEM_offset_0_alias:
	.zero		0
	.zero		64


//--------------------- .nv.constant0._Z19matrixTiledMultiplyPiS_S_iii --------------------------
	.section	.nv.constant0._Z19matrixTiledMultiplyPiS_S_iii,"a",@progbits
	.sectionflags	@""
	.align	4
.nv.constant0._Z19matrixTiledMultiplyPiS_S_iii:
	.zero		932


//--------------------- .nv.constant0._Z15matrixBasicCUDAPiS_S_iii --------------------------
	.section	.nv.constant0._Z15matrixBasicCUDAPiS_S_iii,"a",@progbits
	.sectionflags	@""
	.align	4
.nv.constant0._Z15matrixBasicCUDAPiS_S_iii:
	.zero		932


//--------------------- SYMBOLS --------------------------

	.type		.nv.reservedSmem.offset0,@object
	.size		.nv.reservedSmem.offset0,0x4
	.type		.nv.reservedSmem.cap,@object
	.size		.nv.reservedSmem.cap,0x4
